	.headerflags	@"EF_CUDA_TEXMODE_UNIFIED EF_CUDA_64BIT_ADDRESS EF_CUDA_ACCELERATORS EF_CUDA_SM90 EF_CUDA_VIRTUAL_SM(EF_CUDA_SM90)"
	.elftype	@"ET_EXEC"


//--------------------- .nv.info                  --------------------------
	.section	.nv.info,"",@"SHT_CUDA_INFO"
	.align	4


	//----- nvinfo : EIATTR_REGCOUNT
	.align		4
        /*0000*/ 	.byte	0x04, 0x2f
        /*0002*/ 	.short	(.L_1 - .L_0)
	.align		4
.L_0:
        /*0004*/ 	.word	index@(triton_poi_fused_convolution_max_pool2d_with_indices_relu_16)
        /*0008*/ 	.word	0x00000010


	//----- nvinfo : EIATTR_MIN_STACK_SIZE
	.align		4
.L_1:
        /*000c*/ 	.byte	0x04, 0x12
        /*000e*/ 	.short	(.L_3 - .L_2)
	.align		4
.L_2:
        /*0010*/ 	.word	index@(triton_poi_fused_convolution_max_pool2d_with_indices_relu_16)
        /*0014*/ 	.word	0x00000000


	//----- nvinfo : EIATTR_FRAME_SIZE
	.align		4
.L_3:
        /*0018*/ 	.byte	0x04, 0x11
        /*001a*/ 	.short	(.L_5 - .L_4)
	.align		4
.L_4:
        /*001c*/ 	.word	index@(triton_poi_fused_convolution_max_pool2d_with_indices_relu_16)
        /*0020*/ 	.word	0x00000000


	//----- nvinfo : EIATTR_MIN_STACK_SIZE
	.align		4
.L_5:
        /*0024*/ 	.byte	0x04, 0x12
        /*0026*/ 	.short	(.L_7 - .L_6)
	.align		4
.L_6:
        /*0028*/ 	.word	index@(triton_poi_fused_convolution_max_pool2d_with_indices_relu_16)
        /*002c*/ 	.word	0x00000000
.L_7:


//--------------------- .nv.info.triton_poi_fused_convolution_max_pool2d_with_indices_relu_16 --------------------------
	.section	.nv.info.triton_poi_fused_convolution_max_pool2d_with_indices_relu_16,"",@"SHT_CUDA_INFO"
	.sectionflags	@""
	.align	4


	//----- nvinfo : EIATTR_CUDA_API_VERSION
	.align		4
        /*0000*/ 	.byte	0x04, 0x37
        /*0002*/ 	.short	(.L_9 - .L_8)
.L_8:
        /*0004*/ 	.word	0x0000007c


	//----- nvinfo : EIATTR_KPARAM_INFO
	.align		4
.L_9:
        /*0008*/ 	.byte	0x04, 0x17
        /*000a*/ 	.short	(.L_11 - .L_10)
.L_10:
        /*000c*/ 	.word	0x00000000
        /*0010*/ 	.short	0x0002
        /*0012*/ 	.short	0x0010
        /*0014*/ 	.byte	0x00, 0xf0, 0x11, 0x00


	//----- nvinfo : EIATTR_KPARAM_INFO
	.align		4
.L_11:
        /*0018*/ 	.byte	0x04, 0x17
        /*001a*/ 	.short	(.L_13 - .L_12)
.L_12:
        /*001c*/ 	.word	0x00000000
        /*0020*/ 	.short	0x0001
        /*0022*/ 	.short	0x0008
        /*0024*/ 	.byte	0x00, 0xf4, 0x21, 0x00


	//----- nvinfo : EIATTR_KPARAM_INFO
	.align		4
.L_13:
        /*0028*/ 	.byte	0x04, 0x17
        /*002a*/ 	.short	(.L_15 - .L_14)
.L_14:
        /*002c*/ 	.word	0x00000000
        /*0030*/ 	.short	0x0000
        /*0032*/ 	.short	0x0000
        /*0034*/ 	.byte	0x00, 0xf4, 0x21, 0x00


	//----- nvinfo : EIATTR_SPARSE_MMA_MASK
	.align		4
.L_15:
        /*0038*/ 	.byte	0x03, 0x50
        /*003a*/ 	.short	0x0000


	//----- nvinfo : EIATTR_MAXREG_COUNT
	.align		4
        /*003c*/ 	.byte	0x03, 0x1b
        /*003e*/ 	.short	0x00ff


	//----- nvinfo : EIATTR_EXIT_INSTR_OFFSETS
	.align		4
        /*0040*/ 	.byte	0x04, 0x1c
        /*0042*/ 	.short	(.L_17 - .L_16)


	//   ....[0]....
.L_16:
        /*0044*/ 	.word	0x00000360


	//----- nvinfo : EIATTR_REQNTID
	.align		4
.L_17:
        /*0048*/ 	.byte	0x04, 0x10
        /*004a*/ 	.short	(.L_19 - .L_18)
.L_18:
        /*004c*/ 	.word	0x00000080
        /*0050*/ 	.word	0x00000001
        /*0054*/ 	.word	0x00000001


	//----- nvinfo : EIATTR_CBANK_PARAM_SIZE
	.align		4
.L_19:
        /*0058*/ 	.byte	0x03, 0x19
        /*005a*/ 	.short	0x0014


	//----- nvinfo : EIATTR_PARAM_CBANK
	.align		4
        /*005c*/ 	.byte	0x04, 0x0a
        /*005e*/ 	.short	(.L_21 - .L_20)
	.align		4
.L_20:
        /*0060*/ 	.word	index@(.nv.constant0.triton_poi_fused_convolution_max_pool2d_with_indices_relu_16)
        /*0064*/ 	.short	0x0210
        /*0066*/ 	.short	0x0014


	//----- nvinfo : EIATTR_SW_WAR
	.align		4
.L_21:
        /*0068*/ 	.byte	0x04, 0x36
        /*006a*/ 	.short	(.L_23 - .L_22)
.L_22:
        /*006c*/ 	.word	0x00000008
.L_23:


//--------------------- .nv.callgraph             --------------------------
	.section	.nv.callgraph,"",@"SHT_CUDA_CALLGRAPH"
	.align	4
	.sectionentsize	8
	.align		4
        /*0000*/ 	.word	0x00000000
	.align		4
        /*0004*/ 	.word	0xffffffff
	.align		4
        /*0008*/ 	.word	0x00000000
	.align		4
        /*000c*/ 	.word	0xfffffffe
	.align		4
        /*0010*/ 	.word	0x00000000
	.align		4
        /*0014*/ 	.word	0xfffffffd
	.align		4
        /*0018*/ 	.word	0x00000000
	.align		4
        /*001c*/ 	.word	0xfffffffc


//--------------------- .text.triton_poi_fused_convolution_max_pool2d_with_indices_relu_16 --------------------------
	.section	.text.triton_poi_fused_convolution_max_pool2d_with_indices_relu_16,"ax",@progbits
	.align	128
        .global         triton_poi_fused_convolution_max_pool2d_with_indices_relu_16
        .type           triton_poi_fused_convolution_max_pool2d_with_indices_relu_16,@function
        .size           triton_poi_fused_convolution_max_pool2d_with_indices_relu_16,(.L_x_1 - triton_poi_fused_convolution_max_pool2d_with_indices_relu_16)
        .other          triton_poi_fused_convolution_max_pool2d_with_indices_relu_16,@"STO_CUDA_ENTRY STV_DEFAULT"
triton_poi_fused_convolution_max_pool2d_with_indices_relu_16:
.text.triton_poi_fused_convolution_max_pool2d_with_indices_relu_16:
[----:B------:R-:W-:Y:S01]  /*0000*/  LDC R1, c[0x0][0x28] ;  /* 0x00000a00ff017b82 */ /* 0x000fe20000000800 */
[----:B------:R-:W1:Y:S01]  /*0010*/  S2R R0, SR_TID.X ;  /* 0x0000000000007919 */ /* 0x000e620000002100 */
[----:B------:R-:W-:Y:S01]  /*0020*/  ULDC.64 UR4, c[0x0][0x208] ;  /* 0x0000820000047ab9 */ /* 0x000fe20000000a00 */
[----:B------:R-:W2:Y:S01]  /*0030*/  S2R R3, SR_CTAID.X ;  /* 0x0000000000037919 */ /* 0x000ea20000002500 */
[----:B-1----:R-:W-:Y:S01]  /*0040*/  IMAD.SHL.U32 R0, R0, 0x2, RZ ;  /* 0x0000000200007824 */ /* 0x002fe200078e00ff */
[----:B--2---:R-:W-:-:S04]  /*0050*/  SHF.R.S32.HI R5, RZ, 0x17, R3 ;  /* 0x00000017ff057819 */ /* 0x004fc80000011403 */
[----:B------:R-:W-:Y:S02]  /*0060*/  LOP3.LUT R0, R0, 0xfe, RZ, 0xc0, !PT ;  /* 0x000000fe00007812 */ /* 0x000fe400078ec0ff */
[----:B------:R-:W-:-:S03]  /*0070*/  SGXT R5, R5, 0x1 ;  /* 0x000000010505781a */ /* 0x000fc60000000200 */
[----:B------:R-:W-:-:S05]  /*0080*/  IMAD R0, R3, 0x100, R0 ;  /* 0x0000010003007824 */ /* 0x000fca00078e0200 */
[----:B------:R-:W-:Y:S02]  /*0090*/  SHF.R.S32.HI R3, RZ, 0x1f, R0 ;  /* 0x0000001fff037819 */ /* 0x000fe40000011400 */
[-C--:B------:R-:W-:Y:S02]  /*00a0*/  LEA.HI R6, R5, R0.reuse, RZ, 0xb ;  /* 0x0000000005067211 */ /* 0x080fe400078f58ff */
[----:B------:R-:W-:Y:S02]  /*00b0*/  LEA.HI R4, R3, R0, RZ, 0x9 ;  /* 0x0000000003047211 */ /* 0x000fe400078f48ff */
[----:B------:R-:W1:Y:S01]  /*00c0*/  LDC.64 R2, c[0x0][0x210] ;  /* 0x00008400ff027b82 */ /* 0x000e620000000a00 */
[----:B------:R-:W-:Y:S01]  /*00d0*/  IMAD.SHL.U32 R7, R6, 0x4, RZ ;  /* 0x0000000406077824 */ /* 0x000fe200078e00ff */
[----:B------:R-:W-:-:S04]  /*00e0*/  SHF.R.S32.HI R5, RZ, 0x9, R4 ;  /* 0x00000009ff057819 */ /* 0x000fc80000011404 */
[----:B------:R-:W-:Y:S02]  /*00f0*/  LEA.HI R6, R5, R5, RZ, 0x2 ;  /* 0x0000000505067211 */ /* 0x000fe400078f10ff */
[----:B------:R-:W-:Y:S02]  /*0100*/  LOP3.LUT R8, R7, 0xffffe000, RZ, 0xc0, !PT ;  /* 0xffffe00007087812 */ /* 0x000fe400078ec0ff */
[----:B------:R-:W-:Y:S02]  /*0110*/  LOP3.LUT R7, R4, 0xfffffe00, RZ, 0xc0, !PT ;  /* 0xfffffe0004077812 */ /* 0x000fe400078ec0ff */
[----:B------:R-:W-:Y:S02]  /*0120*/  LOP3.LUT R6, R6, 0x3ffffc, RZ, 0xc0, !PT ;  /* 0x003ffffc06067812 */ /* 0x000fe400078ec0ff */
[----:B------:R-:W-:-:S03]  /*0130*/  IADD3 R7, R8, R0, -R7 ;  /* 0x0000000008077210 */ /* 0x000fc60007ffe807 */
[----:B------:R-:W-:-:S04]  /*0140*/  IMAD.IADD R6, R5, 0x1, -R6 ;  /* 0x0000000105067824 */ /* 0x000fc800078e0a06 */
[----:B------:R-:W-:-:S04]  /*0150*/  IMAD R11, R6, 0x400, R7 ;  /* 0x00000400060b7824 */ /* 0x000fc800078e0207 */
[C---:B------:R-:W-:Y:S02]  /*0160*/  VIADD R7, R11.reuse, 0x200 ;  /* 0x000002000b077836 */ /* 0x040fe40000000000 */
[----:B-1----:R-:W-:-:S04]  /*0170*/  IMAD.WIDE R4, R11, 0x4, R2 ;  /* 0x000000040b047825 */ /* 0x002fc800078e0202 */
[--C-:B------:R-:W-:Y:S02]  /*0180*/  IMAD.WIDE R6, R7, 0x4, R2.reuse ;  /* 0x0000000407067825 */ /* 0x100fe400078e0202 */
[----:B------:R-:W2:Y:S02]  /*0190*/  LDG.E.64 R4, desc[UR4][R4.64] ;  /* 0x0000000404047981 */ /* 0x000ea4000c1e1b00 */
[----:B------:R-:W-:Y:S02]  /*01a0*/  VIADD R9, R11, 0x1000 ;  /* 0x000010000b097836 */ /* 0x000fe40000000000 */
[----:B------:R-:W2:Y:S02]  /*01b0*/  LDG.E.64 R6, desc[UR4][R6.64] ;  /* 0x0000000406067981 */ /* 0x000ea4000c1e1b00 */
[----:B------:R-:W-:-:S04]  /*01c0*/  IMAD.WIDE R8, R9, 0x4, R2 ;  /* 0x0000000409087825 */ /* 0x000fc800078e0202 */
[----:B------:R-:W-:Y:S02]  /*01d0*/  VIADD R11, R11, 0x1200 ;  /* 0x000012000b0b7836 */ /* 0x000fe40000000000 */
[----:B------:R-:W3:Y:S02]  /*01e0*/  LDG.E.64 R8, desc[UR4][R8.64] ;  /* 0x0000000408087981 */ /* 0x000ee4000c1e1b00 */
[----:B------:R-:W-:Y:S02]  /*01f0*/  IMAD.WIDE R2, R11, 0x4, R2 ;  /* 0x000000040b027825 */ /* 0x000fe400078e0202 */
[----:B------:R-:W1:Y:S03]  /*0200*/  LDC.64 R10, c[0x0][0x218] ;  /* 0x00008600ff0a7b82 */ /* 0x000e660000000a00 */
[----:B------:R1:W4:Y:S02]  /*0210*/  LDG.E.64 R12, desc[UR4][R2.64] ;  /* 0x00000004020c7981 */ /* 0x000324000c1e1b00 */
[----:B-1----:R-:W-:Y:S01]  /*0220*/  IMAD.WIDE R2, R0, 0x4, R10 ;  /* 0x0000000400027825 */ /* 0x002fe200078e020a */
[----:B--2---:R-:W-:-:S02]  /*0230*/  FSETP.GT.AND P2, PT, R6, R4, PT ;  /* 0x000000040600720b */ /* 0x004fc40003f44000 */
[C---:B------:R-:W-:Y:S02]  /*0240*/  FSETP.GT.AND P3, PT, R7.reuse, R5, PT ;  /* 0x000000050700720b */ /* 0x040fe40003f64000 */
[----:B------:R-:W-:Y:S02]  /*0250*/  FSETP.NAN.AND P4, PT, R6, R6, PT ;  /* 0x000000060600720b */ /* 0x000fe40003f88000 */
[----:B------:R-:W-:Y:S02]  /*0260*/  FSETP.NAN.AND P5, PT, R7, R7, PT ;  /* 0x000000070700720b */ /* 0x000fe40003fa8000 */
[----:B---3--:R-:W-:Y:S02]  /*0270*/  FSETP.NAN.AND P0, PT, R8, R8, PT ;  /* 0x000000080800720b */ /* 0x008fe40003f08000 */
[----:B------:R-:W-:-:S03]  /*0280*/  FSETP.NAN.AND P1, PT, R9, R9, PT ;  /* 0x000000090900720b */ /* 0x000fc60003f28000 */
[----:B------:R-:W-:Y:S02]  /*0290*/  @!P2 FSEL R6, R6, R4, P4 ;  /* 0x000000040606a208 */ /* 0x000fe40002000000 */
[----:B------:R-:W-:Y:S02]  /*02a0*/  @!P3 FSEL R7, R7, R5, P5 ;  /* 0x000000050707b208 */ /* 0x000fe40002800000 */
[----:B----4-:R-:W-:Y:S02]  /*02b0*/  FSETP.NAN.AND P2, PT, R12, R12, PT ;  /* 0x0000000c0c00720b */ /* 0x010fe40003f48000 */
[----:B------:R-:W-:Y:S02]  /*02c0*/  FSETP.NAN.AND P3, PT, R13, R13, PT ;  /* 0x0000000d0d00720b */ /* 0x000fe40003f68000 */
[----:B------:R-:W-:Y:S02]  /*02d0*/  FSETP.GEU.AND P4, PT, R6, R8, PT ;  /* 0x000000080600720b */ /* 0x000fe40003f8e000 */
[----:B------:R-:W-:-:S02]  /*02e0*/  FSETP.GEU.AND P5, PT, R7, R9, PT ;  /* 0x000000090700720b */ /* 0x000fc40003fae000 */
[----:B------:R-:W-:Y:S02]  /*02f0*/  @!P0 FSEL R8, R8, R6, !P4 ;  /* 0x0000000608088208 */ /* 0x000fe40006000000 */
[----:B------:R-:W-:Y:S02]  /*0300*/  @!P1 FSEL R9, R9, R7, !P5 ;  /* 0x0000000709099208 */ /* 0x000fe40006800000 */
[----:B------:R-:W-:Y:S02]  /*0310*/  FSETP.GEU.AND P0, PT, R8, R12, PT ;  /* 0x0000000c0800720b */ /* 0x000fe40003f0e000 */
[----:B------:R-:W-:Y:S02]  /*0320*/  FSETP.GEU.AND P1, PT, R9, R13, PT ;  /* 0x0000000d0900720b */ /* 0x000fe40003f2e000 */
[----:B------:R-:W-:Y:S02]  /*0330*/  @!P2 SEL R12, R12, R8, !P0 ;  /* 0x000000080c0ca207 */ /* 0x000fe40004000000 */
[----:B------:R-:W-:-:S05]  /*0340*/  @!P3 SEL R13, R13, R9, !P1 ;  /* 0x000000090d0db207 */ /* 0x000fca0004800000 */
[----:B------:R-:W-:Y:S01]  /*0350*/  STG.E.64 desc[UR4][R2.64], R12 ;  /* 0x0000000c02007986 */ /* 0x000fe2000c101b04 */
[----:B------:R-:W-:Y:S05]  /*0360*/  EXIT ;  /* 0x000000000000794d */ /* 0x000fea0003800000 */
.L_x_0:
[----:B------:R-:W-:-:S00]  /*0370*/  BRA `(.L_x_0) ;  /* 0xfffffffc00fc7947 */ /* 0x000fc0000383ffff */
[----:B------:R-:W-:-:S00]  /*0380*/  NOP ;  /* 0x0000000000007918 */ /* 0x000fc00000000000 */
[----:B------:R-:W-:-:S00]  /*0390*/  NOP ;  /* 0x0000000000007918 */ /* 0x000fc00000000000 */
[----:B------:R-:W-:-:S00]  /*03a0*/  NOP ;  /* 0x0000000000007918 */ /* 0x000fc00000000000 */
[----:B------:R-:W-:-:S00]  /*03b0*/  NOP ;  /* 0x0000000000007918 */ /* 0x000fc00000000000 */
[----:B------:R-:W-:-:S00]  /*03c0*/  NOP ;  /* 0x0000000000007918 */ /* 0x000fc00000000000 */
[----:B------:R-:W-:-:S00]  /*03d0*/  NOP ;  /* 0x0000000000007918 */ /* 0x000fc00000000000 */
[----:B------:R-:W-:-:S00]  /*03e0*/  NOP ;  /* 0x0000000000007918 */ /* 0x000fc00000000000 */
[----:B------:R-:W-:-:S00]  /*03f0*/  NOP ;  /* 0x0000000000007918 */ /* 0x000fc00000000000 */
.L_x_1:


//--------------------- .nv.constant0.triton_poi_fused_convolution_max_pool2d_with_indices_relu_16 --------------------------
	.section	.nv.constant0.triton_poi_fused_convolution_max_pool2d_with_indices_relu_16,"a",@progbits
	.sectionflags	@""
	.align	4
.nv.constant0.triton_poi_fused_convolution_max_pool2d_with_indices_relu_16:
	.zero		548
